//
// Generated by NVIDIA NVVM Compiler
//
// Compiler Build ID: CL-36424714
// Cuda compilation tools, release 13.0, V13.0.88
// Based on NVVM 20.0.0
//

.version 9.0
.target sm_100
.address_size 64

	// .globl	_Z9matrixMulP6matrixS0_S0_

.visible .entry _Z9matrixMulP6matrixS0_S0_(
	.param .u64 .ptr .align 1 _Z9matrixMulP6matrixS0_S0__param_0,
	.param .u64 .ptr .align 1 _Z9matrixMulP6matrixS0_S0__param_1,
	.param .u64 .ptr .align 1 _Z9matrixMulP6matrixS0_S0__param_2
)
{
	.reg .pred 	%p<10>;
	.reg .b32 	%r<41>;
	.reg .b64 	%rd<49>;
	.reg .b64 	%fd<68>;

	ld.param.u64 	%rd9, [_Z9matrixMulP6matrixS0_S0__param_0];
	ld.param.u64 	%rd7, [_Z9matrixMulP6matrixS0_S0__param_1];
	ld.param.u64 	%rd8, [_Z9matrixMulP6matrixS0_S0__param_2];
	cvta.to.global.u64 	%rd1, %rd9;
	mov.u32 	%r20, %tid.y;
	mov.u32 	%r21, %ctaid.y;
	mov.u32 	%r22, %ntid.y;
	mad.lo.s32 	%r1, %r21, %r22, %r20;
	mov.u32 	%r23, %tid.x;
	mov.u32 	%r24, %ctaid.x;
	mov.u32 	%r25, %ntid.x;
	mad.lo.s32 	%r2, %r24, %r25, %r23;
	ld.global.u32 	%r3, [%rd1];
	setp.lt.s32 	%p1, %r3, 1;
	mov.f64 	%fd67, 0d0000000000000000;
	@%p1 bra 	$L__BB0_12;
	cvta.to.global.u64 	%rd10, %rd7;
	ld.global.u64 	%rd11, [%rd1+8];
	cvta.to.global.u64 	%rd2, %rd11;
	mul.lo.s32 	%r4, %r3, %r1;
	ld.global.u64 	%rd12, [%rd10+8];
	cvta.to.global.u64 	%rd3, %rd12;
	ld.global.u32 	%r5, [%rd10];
	and.b32  	%r6, %r3, 7;
	setp.lt.u32 	%p2, %r3, 8;
	mov.f64 	%fd67, 0d0000000000000000;
	mov.b32 	%r39, 0;
	@%p2 bra 	$L__BB0_4;
	and.b32  	%r39, %r3, 2147483640;
	neg.s32 	%r37, %r39;
	shl.b32 	%r9, %r5, 3;
	mul.wide.u32 	%rd13, %r4, 8;
	add.s64 	%rd14, %rd13, %rd2;
	add.s64 	%rd48, %rd14, 32;
	mov.f64 	%fd67, 0d0000000000000000;
	mul.wide.s32 	%rd17, %r5, 8;
	mov.u32 	%r36, %r2;
$L__BB0_3:
	.pragma "nounroll";
	ld.global.f64 	%fd17, [%rd48+-32];
	mul.wide.s32 	%rd15, %r36, 8;
	add.s64 	%rd16, %rd3, %rd15;
	ld.global.f64 	%fd18, [%rd16];
	fma.rn.f64 	%fd19, %fd17, %fd18, %fd67;
	ld.global.f64 	%fd20, [%rd48+-24];
	add.s64 	%rd18, %rd16, %rd17;
	ld.global.f64 	%fd21, [%rd18];
	fma.rn.f64 	%fd22, %fd20, %fd21, %fd19;
	ld.global.f64 	%fd23, [%rd48+-16];
	add.s64 	%rd19, %rd18, %rd17;
	ld.global.f64 	%fd24, [%rd19];
	fma.rn.f64 	%fd25, %fd23, %fd24, %fd22;
	ld.global.f64 	%fd26, [%rd48+-8];
	add.s64 	%rd20, %rd19, %rd17;
	ld.global.f64 	%fd27, [%rd20];
	fma.rn.f64 	%fd28, %fd26, %fd27, %fd25;
	ld.global.f64 	%fd29, [%rd48];
	add.s64 	%rd21, %rd20, %rd17;
	ld.global.f64 	%fd30, [%rd21];
	fma.rn.f64 	%fd31, %fd29, %fd30, %fd28;
	ld.global.f64 	%fd32, [%rd48+8];
	add.s64 	%rd22, %rd21, %rd17;
	ld.global.f64 	%fd33, [%rd22];
	fma.rn.f64 	%fd34, %fd32, %fd33, %fd31;
	ld.global.f64 	%fd35, [%rd48+16];
	add.s64 	%rd23, %rd22, %rd17;
	ld.global.f64 	%fd36, [%rd23];
	fma.rn.f64 	%fd37, %fd35, %fd36, %fd34;
	ld.global.f64 	%fd38, [%rd48+24];
	add.s64 	%rd24, %rd23, %rd17;
	ld.global.f64 	%fd39, [%rd24];
	fma.rn.f64 	%fd67, %fd38, %fd39, %fd37;
	add.s32 	%r37, %r37, 8;
	add.s32 	%r36, %r36, %r9;
	add.s64 	%rd48, %rd48, 64;
	setp.ne.s32 	%p3, %r37, 0;
	@%p3 bra 	$L__BB0_3;
$L__BB0_4:
	setp.eq.s32 	%p4, %r6, 0;
	@%p4 bra 	$L__BB0_12;
	and.b32  	%r15, %r3, 3;
	setp.lt.u32 	%p5, %r6, 4;
	@%p5 bra 	$L__BB0_7;
	add.s32 	%r27, %r4, %r39;
	mul.wide.s32 	%rd25, %r27, 8;
	add.s64 	%rd26, %rd2, %rd25;
	ld.global.f64 	%fd41, [%rd26];
	mad.lo.s32 	%r28, %r5, %r39, %r2;
	mul.wide.s32 	%rd27, %r28, 8;
	add.s64 	%rd28, %rd3, %rd27;
	ld.global.f64 	%fd42, [%rd28];
	fma.rn.f64 	%fd43, %fd41, %fd42, %fd67;
	ld.global.f64 	%fd44, [%rd26+8];
	mul.wide.s32 	%rd29, %r5, 8;
	add.s64 	%rd30, %rd28, %rd29;
	ld.global.f64 	%fd45, [%rd30];
	fma.rn.f64 	%fd46, %fd44, %fd45, %fd43;
	ld.global.f64 	%fd47, [%rd26+16];
	add.s64 	%rd31, %rd30, %rd29;
	ld.global.f64 	%fd48, [%rd31];
	fma.rn.f64 	%fd49, %fd47, %fd48, %fd46;
	ld.global.f64 	%fd50, [%rd26+24];
	add.s64 	%rd32, %rd31, %rd29;
	ld.global.f64 	%fd51, [%rd32];
	fma.rn.f64 	%fd67, %fd50, %fd51, %fd49;
	add.s32 	%r39, %r39, 4;
$L__BB0_7:
	setp.eq.s32 	%p6, %r15, 0;
	@%p6 bra 	$L__BB0_12;
	setp.eq.s32 	%p7, %r15, 1;
	@%p7 bra 	$L__BB0_10;
	add.s32 	%r29, %r4, %r39;
	mul.wide.s32 	%rd33, %r29, 8;
	add.s64 	%rd34, %rd2, %rd33;
	ld.global.f64 	%fd53, [%rd34];
	mad.lo.s32 	%r30, %r5, %r39, %r2;
	mul.wide.s32 	%rd35, %r30, 8;
	add.s64 	%rd36, %rd3, %rd35;
	ld.global.f64 	%fd54, [%rd36];
	fma.rn.f64 	%fd55, %fd53, %fd54, %fd67;
	ld.global.f64 	%fd56, [%rd34+8];
	mul.wide.s32 	%rd37, %r5, 8;
	add.s64 	%rd38, %rd36, %rd37;
	ld.global.f64 	%fd57, [%rd38];
	fma.rn.f64 	%fd67, %fd56, %fd57, %fd55;
	add.s32 	%r39, %r39, 2;
$L__BB0_10:
	and.b32  	%r31, %r3, 1;
	setp.eq.b32 	%p8, %r31, 1;
	not.pred 	%p9, %p8;
	@%p9 bra 	$L__BB0_12;
	add.s32 	%r32, %r4, %r39;
	mul.wide.s32 	%rd39, %r32, 8;
	add.s64 	%rd40, %rd2, %rd39;
	ld.global.f64 	%fd58, [%rd40];
	mad.lo.s32 	%r33, %r5, %r39, %r2;
	mul.wide.s32 	%rd41, %r33, 8;
	add.s64 	%rd42, %rd3, %rd41;
	ld.global.f64 	%fd59, [%rd42];
	fma.rn.f64 	%fd67, %fd58, %fd59, %fd67;
$L__BB0_12:
	cvta.to.global.u64 	%rd43, %rd8;
	ld.global.u64 	%rd44, [%rd43+8];
	cvta.to.global.u64 	%rd45, %rd44;
	ld.global.u32 	%r34, [%rd43];
	mad.lo.s32 	%r35, %r34, %r1, %r2;
	mul.wide.s32 	%rd46, %r35, 8;
	add.s64 	%rd47, %rd45, %rd46;
	st.global.f64 	[%rd47], %fd67;
	ret;

}


// ===== COMPILED SASS (sm_100) =====

	.target	sm_100

	.elftype	@"ET_EXEC"


//--------------------- .note.nv.tkinfo           --------------------------
	.section	.note.nv.tkinfo,"",@"SHT_NOTE"
	.sectionflags	@"SHF_NOTE_NV_TKINFO"
	.tkinfo
        /*0018*/ 	.word	0x00000002
        /*0030*/ 	.string	""
        /*0030*/ 	.string	"ptxas"
        /*0030*/ 	.string	"Cuda compilation tools, release 13.0, V13.0.88"
        /*0030*/ 	.string	"Build cuda_13.0.r13.0/compiler.36424714_0"
        /*0030*/ 	.string	"-arch sm_100 -m 64 "



//--------------------- .note.nv.cuinfo           --------------------------
	.section	.note.nv.cuinfo,"",@"SHT_NOTE"
	.sectionflags	@"SHF_NOTE_NV_CUINFO"
        /*0018*/ 	.short	0x0002
        /*001a*/ 	.short	0x0064
        /*001c*/ 	.short	0x0082
	.zero		2


//--------------------- .nv.info                  --------------------------
	.section	.nv.info,"",@"SHT_CUDA_INFO"
	.align	4


	//----- nvinfo : EIATTR_REGCOUNT
	.align		4
        /*0000*/ 	.byte	0x04, 0x2f
        /*0002*/ 	.short	(.L_1 - .L_0)
	.align		4
.L_0:
        /*0004*/ 	.word	index@(_Z9matrixMulP6matrixS0_S0_)
        /*0008*/ 	.word	0x00000020


	//----- nvinfo : EIATTR_FRAME_SIZE
	.align		4
.L_1:
        /*000c*/ 	.byte	0x04, 0x11
        /*000e*/ 	.short	(.L_3 - .L_2)
	.align		4
.L_2:
        /*0010*/ 	.word	index@(_Z9matrixMulP6matrixS0_S0_)
        /*0014*/ 	.word	0x00000000


	//----- nvinfo : EIATTR_MIN_STACK_SIZE
	.align		4
.L_3:
        /*0018*/ 	.byte	0x04, 0x12
        /*001a*/ 	.short	(.L_5 - .L_4)
	.align		4
.L_4:
        /*001c*/ 	.word	index@(_Z9matrixMulP6matrixS0_S0_)
        /*0020*/ 	.word	0x00000000
.L_5:


//--------------------- .nv.compat                --------------------------
	.section	.nv.compat,"",@"SHT_CUDA_COMPAT_INFO"
	.align	4
        /*0000*/ 	.byte	0x02, 0x09, 0x00, 0x00, 0x02, 0x02, 0x01, 0x00, 0x02, 0x05, 0x05, 0x00, 0x03, 0x07, 0x01, 0x01
        /*0010*/ 	.byte	0x02, 0x03, 0x00, 0x00, 0x02, 0x06, 0x01, 0x00, 0x04, 0x0b, 0x08, 0x00, 0x01, 0x00, 0x00, 0x00
        /*0020*/ 	.byte	0x00, 0x00, 0x00, 0x00


//--------------------- .nv.info._Z9matrixMulP6matrixS0_S0_ --------------------------
	.section	.nv.info._Z9matrixMulP6matrixS0_S0_,"",@"SHT_CUDA_INFO"
	.sectionflags	@""
	.align	4


	//----- nvinfo : EIATTR_CUDA_API_VERSION
	.align		4
        /*0000*/ 	.byte	0x04, 0x37
        /*0002*/ 	.short	(.L_7 - .L_6)
.L_6:
        /*0004*/ 	.word	0x00000082


	//----- nvinfo : EIATTR_KPARAM_INFO
	.align		4
.L_7:
        /*0008*/ 	.byte	0x04, 0x17
        /*000a*/ 	.short	(.L_9 - .L_8)
.L_8:
        /*000c*/ 	.word	0x00000000
        /*0010*/ 	.short	0x0002
        /*0012*/ 	.short	0x0010
        /*0014*/ 	.byte	0x00, 0xf5, 0x21, 0x00


	//----- nvinfo : EIATTR_KPARAM_INFO
	.align		4
.L_9:
        /*0018*/ 	.byte	0x04, 0x17
        /*001a*/ 	.short	(.L_11 - .L_10)
.L_10:
        /*001c*/ 	.word	0x00000000
        /*0020*/ 	.short	0x0001
        /*0022*/ 	.short	0x0008
        /*0024*/ 	.byte	0x00, 0xf5, 0x21, 0x00


	//----- nvinfo : EIATTR_KPARAM_INFO
	.align		4
.L_11:
        /*0028*/ 	.byte	0x04, 0x17
        /*002a*/ 	.short	(.L_13 - .L_12)
.L_12:
        /*002c*/ 	.word	0x00000000
        /*0030*/ 	.short	0x0000
        /*0032*/ 	.short	0x0000
        /*0034*/ 	.byte	0x00, 0xf5, 0x21, 0x00


	//----- nvinfo : EIATTR_SPARSE_MMA_MASK
	.align		4
.L_13:
        /*0038*/ 	.byte	0x03, 0x50
        /*003a*/ 	.short	0x0000


	//----- nvinfo : EIATTR_MAXREG_COUNT
	.align		4
        /*003c*/ 	.byte	0x03, 0x1b
        /*003e*/ 	.short	0x00ff


	//----- nvinfo : EIATTR_MERCURY_ISA_VERSION
	.align		4
        /*0040*/ 	.byte	0x03, 0x5f
        /*0042*/ 	.short	0x0101


	//----- nvinfo : EIATTR_VRC_CTA_INIT_COUNT
	.align		4
        /*0044*/ 	.byte	0x02, 0x4a
	.zero		1
	.zero		1


	//----- nvinfo : EIATTR_EXIT_INSTR_OFFSETS
	.align		4
        /*0048*/ 	.byte	0x04, 0x1c
        /*004a*/ 	.short	(.L_15 - .L_14)


	//   ....[0]....
.L_14:
        /*004c*/ 	.word	0x000007f0


	//----- nvinfo : EIATTR_CBANK_PARAM_SIZE
	.align		4
.L_15:
        /*0050*/ 	.byte	0x03, 0x19
        /*0052*/ 	.short	0x0018


	//----- nvinfo : EIATTR_PARAM_CBANK
	.align		4
        /*0054*/ 	.byte	0x04, 0x0a
        /*0056*/ 	.short	(.L_17 - .L_16)
	.align		4
.L_16:
        /*0058*/ 	.word	index@(.nv.constant0._Z9matrixMulP6matrixS0_S0_)
        /*005c*/ 	.short	0x0380
        /*005e*/ 	.short	0x0018


	//----- nvinfo : EIATTR_SW_WAR
	.align		4
.L_17:
        /*0060*/ 	.byte	0x04, 0x36
        /*0062*/ 	.short	(.L_19 - .L_18)
.L_18:
        /*0064*/ 	.word	0x00000008
.L_19:


//--------------------- .nv.callgraph             --------------------------
	.section	.nv.callgraph,"",@"SHT_CUDA_CALLGRAPH"
	.align	4
	.sectionentsize	8
	.align		4
        /*0000*/ 	.word	0x00000000
	.align		4
        /*0004*/ 	.word	0xffffffff
	.align		4
        /*0008*/ 	.word	0x00000000
	.align		4
        /*000c*/ 	.word	0xfffffffe
	.align		4
        /*0010*/ 	.word	0x00000000
	.align		4
        /*0014*/ 	.word	0xfffffffd
	.align		4
        /*0018*/ 	.word	0x00000000
	.align		4
        /*001c*/ 	.word	0xfffffffc


//--------------------- .text._Z9matrixMulP6matrixS0_S0_ --------------------------
	.section	.text._Z9matrixMulP6matrixS0_S0_,"ax",@progbits
	.align	128
        .global         _Z9matrixMulP6matrixS0_S0_
        .type           _Z9matrixMulP6matrixS0_S0_,@function
        .size           _Z9matrixMulP6matrixS0_S0_,(.L_x_5 - _Z9matrixMulP6matrixS0_S0_)
        .other          _Z9matrixMulP6matrixS0_S0_,@"STO_CUDA_ENTRY STV_DEFAULT"
_Z9matrixMulP6matrixS0_S0_:
.text._Z9matrixMulP6matrixS0_S0_:
[----:B------:R-:W-:Y:S08]  /*0000*/  LDC R1, c[0x0][0x37c] ;  /* 0x0000df00ff017b82 */ /* 0x000ff00000000800 */
[----:B------:R-:W0:Y:S01]  /*0010*/  LDC.64 R8, c[0x0][0x380] ;  /* 0x0000e000ff087b82 */ /* 0x000e220000000a00 */
[----:B------:R-:W0:Y:S02]  /*0020*/  LDCU.64 UR4, c[0x0][0x358] ;  /* 0x00006b00ff0477ac */ /* 0x000e240008000a00 */
[----:B0-----:R-:W2:Y:S05]  /*0030*/  LDG.E R0, desc[UR4][R8.64] ;  /* 0x0000000408007981 */ /* 0x001eaa000c1e1900 */
[----:B------:R-:W0:Y:S01]  /*0040*/  S2UR UR6, SR_CTAID.Y ;  /* 0x00000000000679c3 */ /* 0x000e220000002600 */
[----:B------:R-:W-:Y:S01]  /*0050*/  CS2R R18, SRZ ;  /* 0x0000000000127805 */ /* 0x000fe2000001ff00 */
[----:B------:R-:W0:Y:S01]  /*0060*/  S2R R3, SR_TID.Y ;  /* 0x0000000000037919 */ /* 0x000e220000002200 */
[----:B------:R-:W1:Y:S05]  /*0070*/  S2R R4, SR_TID.X ;  /* 0x0000000000047919 */ /* 0x000e6a0000002100 */
[----:B------:R-:W0:Y:S08]  /*0080*/  LDC R2, c[0x0][0x364] ;  /* 0x0000d900ff027b82 */ /* 0x000e300000000800 */
[----:B------:R-:W1:Y:S08]  /*0090*/  S2UR UR7, SR_CTAID.X ;  /* 0x00000000000779c3 */ /* 0x000e700000002500 */
[----:B------:R-:W1:Y:S01]  /*00a0*/  LDC R5, c[0x0][0x360] ;  /* 0x0000d800ff057b82 */ /* 0x000e620000000800 */
[----:B0-----:R-:W-:-:S02]  /*00b0*/  IMAD R3, R2, UR6, R3 ;  /* 0x0000000602037c24 */ /* 0x001fc4000f8e0203 */
[----:B-1----:R-:W-:Y:S01]  /*00c0*/  IMAD R2, R5, UR7, R4 ;  /* 0x0000000705027c24 */ /* 0x002fe2000f8e0204 */
[----:B--2---:R-:W-:-:S13]  /*00d0*/  ISETP.GE.AND P0, PT, R0, 0x1, PT ;  /* 0x000000010000780c */ /* 0x004fda0003f06270 */
[----:B------:R-:W-:Y:S05]  /*00e0*/  @!P0 BRA `(.L_x_0) ;  /* 0x0000000400a88947 */ /* 0x000fea0003800000 */
[----:B------:R-:W0:Y:S01]  /*00f0*/  LDC.64 R10, c[0x0][0x388] ;  /* 0x0000e200ff0a7b82 */ /* 0x000e220000000a00 */
[C---:B------:R-:W-:Y:S01]  /*0100*/  ISETP.GE.U32.AND P1, PT, R0.reuse, 0x8, PT ;  /* 0x000000080000780c */ /* 0x040fe20003f26070 */
[----:B------:R-:W5:Y:S01]  /*0110*/  LDG.E.64 R8, desc[UR4][R8.64+0x8] ;  /* 0x0000080408087981 */ /* 0x000f62000c1e1b00 */
[----:B------:R-:W-:Y:S01]  /*0120*/  LOP3.LUT R4, R0, 0x7, RZ, 0xc0, !PT ;  /* 0x0000000700047812 */ /* 0x000fe200078ec0ff */
[----:B------:R-:W-:Y:S02]  /*0130*/  HFMA2 R24, -RZ, RZ, 0, 0 ;  /* 0x00000000ff187431 */ /* 0x000fe400000001ff */
[----:B------:R-:W-:Y:S01]  /*0140*/  IMAD R25, R3, R0, RZ ;  /* 0x0000000003197224 */ /* 0x000fe200078e02ff */
[----:B------:R-:W-:Y:S02]  /*0150*/  CS2R R18, SRZ ;  /* 0x0000000000127805 */ /* 0x000fe4000001ff00 */
[----:B------:R-:W-:Y:S01]  /*0160*/  ISETP.NE.AND P0, PT, R4, RZ, PT ;  /* 0x000000ff0400720c */ /* 0x000fe20003f05270 */
[----:B0-----:R0:W5:Y:S04]  /*0170*/  LDG.E R5, desc[UR4][R10.64] ;  /* 0x000000040a057981 */ /* 0x001168000c1e1900 */
[----:B------:R0:W5:Y:S01]  /*0180*/  LDG.E.64 R6, desc[UR4][R10.64+0x8] ;  /* 0x000008040a067981 */ /* 0x000162000c1e1b00 */
[----:B------:R-:W-:Y:S07]  /*0190*/  @!P1 BRA `(.L_x_1) ;  /* 0x0000000000bc9947 */ /* 0x000fee0003800000 */
[----:B0----5:R-:W-:Y:S01]  /*01a0*/  IMAD.WIDE.U32 R10, R25, 0x8, R8 ;  /* 0x00000008190a7825 */ /* 0x021fe200078e0008 */
[----:B------:R-:W-:Y:S02]  /*01b0*/  LOP3.LUT R24, R0, 0x7ffffff8, RZ, 0xc0, !PT ;  /* 0x7ffffff800187812 */ /* 0x000fe400078ec0ff */
[----:B------:R-:W-:Y:S02]  /*01c0*/  CS2R R18, SRZ ;  /* 0x0000000000127805 */ /* 0x000fe4000001ff00 */
[----:B------:R-:W-:Y:S02]  /*01d0*/  MOV R29, R2 ;  /* 0x00000002001d7202 */ /* 0x000fe40000000f00 */
[----:B------:R-:W-:Y:S02]  /*01e0*/  IADD3 R16, P1, PT, R10, 0x20, RZ ;  /* 0x000000200a107810 */ /* 0x000fe40007f3e0ff */
[----:B------:R-:W-:Y:S02]  /*01f0*/  IADD3 R28, PT, PT, -R24, RZ, RZ ;  /* 0x000000ff181c7210 */ /* 0x000fe40007ffe1ff */
[----:B------:R-:W-:-:S09]  /*0200*/  IADD3.X R17, PT, PT, RZ, R11, RZ, P1, !PT ;  /* 0x0000000bff117210 */ /* 0x000fd20000ffe4ff */
.L_x_2:
[----:B------:R-:W-:Y:S01]  /*0210*/  IMAD.WIDE R12, R29, 0x8, R6 ;  /* 0x000000081d0c7825 */ /* 0x000fe200078e0206 */
[----:B------:R-:W-:Y:S02]  /*0220*/  MOV R10, R16 ;  /* 0x00000010000a7202 */ /* 0x000fe40000000f00 */
[----:B------:R-:W-:Y:S02]  /*0230*/  MOV R11, R17 ;  /* 0x00000011000b7202 */ /* 0x000fe40000000f00 */
[----:B------:R-:W2:Y:S04]  /*0240*/  LDG.E.64 R14, desc[UR4][R12.64] ;  /* 0x000000040c0e7981 */ /* 0x000ea8000c1e1b00 */
[----:B------:R-:W2:Y:S01]  /*0250*/  LDG.E.64 R16, desc[UR4][R10.64+-0x20] ;  /* 0xffffe0040a107981 */ /* 0x000ea2000c1e1b00 */
[----:B------:R-:W-:-:S03]  /*0260*/  IMAD.WIDE R22, R5, 0x8, R12 ;  /* 0x0000000805167825 */ /* 0x000fc600078e020c */
[----:B------:R-:W3:Y:S04]  /*0270*/  LDG.E.64 R12, desc[UR4][R10.64+-0x18] ;  /* 0xffffe8040a0c7981 */ /* 0x000ee8000c1e1b00 */
[----:B------:R0:W3:Y:S02]  /*0280*/  LDG.E.64 R20, desc[UR4][R22.64] ;  /* 0x0000000416147981 */ /* 0x0000e4000c1e1b00 */
[----:B0-----:R-:W-:-:S04]  /*0290*/  IMAD.WIDE R22, R5, 0x8, R22 ;  /* 0x0000000805167825 */ /* 0x001fc800078e0216 */
[C---:B------:R-:W-:Y:S01]  /*02a0*/  IMAD.WIDE R26, R5.reuse, 0x8, R22 ;  /* 0x00000008051a7825 */ /* 0x040fe200078e0216 */
[----:B--2---:R-:W-:Y:S01]  /*02b0*/  DFMA R14, R16, R14, R18 ;  /* 0x0000000e100e722b */ /* 0x004fe20000000012 */
[----:B------:R-:W2:Y:S04]  /*02c0*/  LDG.E.64 R18, desc[UR4][R10.64+-0x10] ;  /* 0xfffff0040a127981 */ /* 0x000ea8000c1e1b00 */
[----:B------:R-:W2:Y:S03]  /*02d0*/  LDG.E.64 R16, desc[UR4][R22.64] ;  /* 0x0000000416107981 */ /* 0x000ea6000c1e1b00 */
[----:B---3--:R-:W-:Y:S02]  /*02e0*/  DFMA R20, R12, R20, R14 ;  /* 0x000000140c14722b */ /* 0x008fe4000000000e */
[----:B------:R-:W3:Y:S04]  /*02f0*/  LDG.E.64 R14, desc[UR4][R10.64+-0x8] ;  /* 0xfffff8040a0e7981 */ /* 0x000ee8000c1e1b00 */
[----:B------:R0:W3:Y:S02]  /*0300*/  LDG.E.64 R12, desc[UR4][R26.64] ;  /* 0x000000041a0c7981 */ /* 0x0000e4000c1e1b00 */
[----:B0-----:R-:W-:Y:S01]  /*0310*/  IMAD.WIDE R26, R5, 0x8, R26 ;  /* 0x00000008051a7825 */ /* 0x001fe200078e021a */
[----:B--2---:R-:W-:-:S03]  /*0320*/  DFMA R16, R18, R16, R20 ;  /* 0x000000101210722b */ /* 0x004fc60000000014 */
[----:B------:R-:W-:Y:S01]  /*0330*/  IMAD.WIDE R18, R5, 0x8, R26 ;  /* 0x0000000805127825 */ /* 0x000fe200078e021a */
[----:B------:R-:W2:Y:S04]  /*0340*/  LDG.E.64 R20, desc[UR4][R10.64+0x8] ;  /* 0x000008040a147981 */ /* 0x000ea8000c1e1b00 */
[----:B------:R-:W2:Y:S01]  /*0350*/  LDG.E.64 R22, desc[UR4][R18.64] ;  /* 0x0000000412167981 */ /* 0x000ea2000c1e1b00 */
[----:B---3--:R-:W-:-:S03]  /*0360*/  DFMA R12, R14, R12, R16 ;  /* 0x0000000c0e0c722b */ /* 0x008fc60000000010 */
[----:B------:R-:W3:Y:S04]  /*0370*/  LDG.E.64 R14, desc[UR4][R10.64] ;  /* 0x000000040a0e7981 */ /* 0x000ee8000c1e1b00 */
[----:B------:R-:W3:Y:S04]  /*0380*/  LDG.E.64 R16, desc[UR4][R26.64] ;  /* 0x000000041a107981 */ /* 0x000ee8000c1e1b00 */
[----:B------:R-:W4:Y:S01]  /*0390*/  LDG.E.64 R26, desc[UR4][R10.64+0x18] ;  /* 0x000018040a1a7981 */ /* 0x000f22000c1e1b00 */
[----:B---3--:R-:W-:Y:S01]  /*03a0*/  DFMA R14, R14, R16, R12 ;  /* 0x000000100e0e722b */ /* 0x008fe2000000000c */
[----:B------:R-:W-:-:S02]  /*03b0*/  IMAD.WIDE R12, R5, 0x8, R18 ;  /* 0x00000008050c7825 */ /* 0x000fc400078e0212 */
[----:B------:R-:W3:Y:S05]  /*03c0*/  LDG.E.64 R16, desc[UR4][R10.64+0x10] ;  /* 0x000010040a107981 */ /* 0x000eea000c1e1b00 */
[----:B--2---:R-:W-:Y:S02]  /*03d0*/  DFMA R20, R20, R22, R14 ;  /* 0x000000161414722b */ /* 0x004fe4000000000e */
[----:B------:R-:W3:Y:S01]  /*03e0*/  LDG.E.64 R14, desc[UR4][R12.64] ;  /* 0x000000040c0e7981 */ /* 0x000ee2000c1e1b00 */
[----:B------:R-:W-:-:S06]  /*03f0*/  IMAD.WIDE R22, R5, 0x8, R12 ;  /* 0x0000000805167825 */ /* 0x000fcc00078e020c */
[----:B------:R-:W4:Y:S01]  /*0400*/  LDG.E.64 R22, desc[UR4][R22.64] ;  /* 0x0000000416167981 */ /* 0x000f22000c1e1b00 */
[----:B------:R-:W-:-:S05]  /*0410*/  VIADD R28, R28, 0x8 ;  /* 0x000000081c1c7836 */ /* 0x000fca0000000000 */
[----:B------:R-:W-:Y:S02]  /*0420*/  ISETP.NE.AND P1, PT, R28, RZ, PT ;  /* 0x000000ff1c00720c */ /* 0x000fe40003f25270 */
[----:B------:R-:W-:Y:S01]  /*0430*/  LEA R29, R5, R29, 0x3 ;  /* 0x0000001d051d7211 */ /* 0x000fe200078e18ff */
[----:B---3--:R-:W-:Y:S01]  /*0440*/  DFMA R14, R16, R14, R20 ;  /* 0x0000000e100e722b */ /* 0x008fe20000000014 */
[----:B------:R-:W-:-:S04]  /*0450*/  IADD3 R16, P2, PT, R10, 0x40, RZ ;  /* 0x000000400a107810 */ /* 0x000fc80007f5e0ff */
[----:B------:R-:W-:-:S03]  /*0460*/  IADD3.X R17, PT, PT, RZ, R11, RZ, P2, !PT ;  /* 0x0000000bff117210 */ /* 0x000fc600017fe4ff */
[----:B----4-:R-:W-:Y:S02]  /*0470*/  DFMA R18, R26, R22, R14 ;  /* 0x000000161a12722b */ /* 0x010fe4000000000e */
[----:B------:R-:W-:Y:S09]  /*0480*/  @P1 BRA `(.L_x_2) ;  /* 0xfffffffc00601947 */ /* 0x000ff2000383ffff */
.L_x_1:
[----:B------:R-:W-:Y:S05]  /*0490*/  @!P0 BRA `(.L_x_0) ;  /* 0x0000000000bc8947 */ /* 0x000fea0003800000 */
[----:B------:R-:W-:Y:S02]  /*04a0*/  ISETP.GE.U32.AND P0, PT, R4, 0x4, PT ;  /* 0x000000040400780c */ /* 0x000fe40003f06070 */
[----:B------:R-:W-:-:S04]  /*04b0*/  LOP3.LUT R26, R0, 0x3, RZ, 0xc0, !PT ;  /* 0x00000003001a7812 */ /* 0x000fc800078ec0ff */
[----:B------:R-:W-:-:S07]  /*04c0*/  ISETP.NE.AND P1, PT, R26, RZ, PT ;  /* 0x000000ff1a00720c */ /* 0x000fce0003f25270 */
[----:B------:R-:W-:Y:S06]  /*04d0*/  @!P0 BRA `(.L_x_3) ;  /* 0x0000000000508947 */ /* 0x000fec0003800000 */
[-C--:B0-----:R-:W-:Y:S01]  /*04e0*/  IADD3 R11, PT, PT, R25, R24.reuse, RZ ;  /* 0x00000018190b7210 */ /* 0x081fe20007ffe0ff */
[----:B-----5:R-:W-:-:S04]  /*04f0*/  IMAD R13, R5, R24, R2 ;  /* 0x00000018050d7224 */ /* 0x020fc800078e0202 */
[----:B------:R-:W-:-:S04]  /*0500*/  IMAD.WIDE R10, R11, 0x8, R8 ;  /* 0x000000080b0a7825 */ /* 0x000fc800078e0208 */
[----:B------:R-:W-:Y:S01]  /*0510*/  IMAD.WIDE R12, R13, 0x8, R6 ;  /* 0x000000080d0c7825 */ /* 0x000fe200078e0206 */
[----:B------:R-:W2:Y:S04]  /*0520*/  LDG.E.64 R20, desc[UR4][R10.64] ;  /* 0x000000040a147981 */ /* 0x000ea8000c1e1b00 */
[----:B------:R-:W2:Y:S01]  /*0530*/  LDG.E.64 R22, desc[UR4][R12.64] ;  /* 0x000000040c167981 */ /* 0x000ea2000c1e1b00 */
[----:B------:R-:W-:-:S05]  /*0540*/  IMAD.WIDE R16, R5, 0x8, R12 ;  /* 0x0000000805107825 */ /* 0x000fca00078e020c */
[----:B------:R0:W3:Y:S04]  /*0550*/  LDG.E.64 R14, desc[UR4][R16.64] ;  /* 0x00000004100e7981 */ /* 0x0000e8000c1e1b00 */
[----:B------:R-:W3:Y:S01]  /*0560*/  LDG.E.64 R12, desc[UR4][R10.64+0x8] ;  /* 0x000008040a0c7981 */ /* 0x000ee2000c1e1b00 */
[----:B0-----:R-:W-:-:S04]  /*0570*/  IMAD.WIDE R16, R5, 0x8, R16 ;  /* 0x0000000805107825 */ /* 0x001fc800078e0210 */
[----:B------:R-:W-:-:S06]  /*0580*/  IMAD.WIDE R28, R5, 0x8, R16 ;  /* 0x00000008051c7825 */ /* 0x000fcc00078e0210 */
[----:B------:R-:W4:Y:S01]  /*0590*/  LDG.E.64 R28, desc[UR4][R28.64] ;  /* 0x000000041c1c7981 */ /* 0x000f22000c1e1b00 */
[----:B--2---:R-:W-:-:S03]  /*05a0*/  DFMA R22, R20, R22, R18 ;  /* 0x000000161416722b */ /* 0x004fc60000000012 */
[----:B------:R-:W2:Y:S04]  /*05b0*/  LDG.E.64 R18, desc[UR4][R10.64+0x10] ;  /* 0x000010040a127981 */ /* 0x000ea8000c1e1b00 */
[----:B------:R-:W2:Y:S04]  /*05c0*/  LDG.E.64 R20, desc[UR4][R16.64] ;  /* 0x0000000410147981 */ /* 0x000ea8000c1e1b00 */
[----:B------:R-:W4:Y:S01]  /*05d0*/  LDG.E.64 R16, desc[UR4][R10.64+0x18] ;  /* 0x000018040a107981 */ /* 0x000f22000c1e1b00 */
[----:B---3--:R-:W-:Y:S01]  /*05e0*/  DFMA R12, R12, R14, R22 ;  /* 0x0000000e0c0c722b */ /* 0x008fe20000000016 */
[----:B------:R-:W-:-:S07]  /*05f0*/  VIADD R24, R24, 0x4 ;  /* 0x0000000418187836 */ /* 0x000fce0000000000 */
[----:B--2---:R-:W-:-:S08]  /*0600*/  DFMA R18, R18, R20, R12 ;  /* 0x000000141212722b */ /* 0x004fd0000000000c */
[----:B----4-:R-:W-:-:S11]  /*0610*/  DFMA R18, R16, R28, R18 ;  /* 0x0000001c1012722b */ /* 0x010fd60000000012 */
.L_x_3:
[----:B------:R-:W-:Y:S05]  /*0620*/  @!P1 BRA `(.L_x_0) ;  /* 0x0000000000589947 */ /* 0x000fea0003800000 */
[----:B------:R-:W-:Y:S02]  /*0630*/  ISETP.NE.AND P0, PT, R26, 0x1, PT ;  /* 0x000000011a00780c */ /* 0x000fe40003f05270 */
[----:B------:R-:W-:-:S04]  /*0640*/  LOP3.LUT R0, R0, 0x1, RZ, 0xc0, !PT ;  /* 0x0000000100007812 */ /* 0x000fc800078ec0ff */
[----:B------:R-:W-:-:S07]  /*0650*/  ISETP.NE.U32.AND P1, PT, R0, 0x1, PT ;  /* 0x000000010000780c */ /* 0x000fce0003f25070 */
[-C--:B------:R-:W-:Y:S01]  /*0660*/  @P0 IADD3 R17, PT, PT, R25, R24.reuse, RZ ;  /* 0x0000001819110210 */ /* 0x080fe20007ffe0ff */
[----:B-----5:R-:W-:-:S04]  /*0670*/  @P0 IMAD R21, R5, R24, R2 ;  /* 0x0000001805150224 */ /* 0x020fc800078e0202 */
[----:B------:R-:W-:-:S04]  /*0680*/  @P0 IMAD.WIDE R16, R17, 0x8, R8 ;  /* 0x0000000811100825 */ /* 0x000fc800078e0208 */
[----:B------:R-:W-:Y:S01]  /*0690*/  @P0 IMAD.WIDE R20, R21, 0x8, R6 ;  /* 0x0000000815140825 */ /* 0x000fe200078e0206 */
[----:B------:R-:W2:Y:S01]  /*06a0*/  @P0 LDG.E.64 R12, desc[UR4][R16.64] ;  /* 0x00000004100c0981 */ /* 0x000ea2000c1e1b00 */
[----:B------:R-:W-:-:S03]  /*06b0*/  @P0 IADD3 R24, PT, PT, R24, 0x2, RZ ;  /* 0x0000000218180810 */ /* 0x000fc60007ffe0ff */
[----:B0-----:R-:W2:Y:S01]  /*06c0*/  @P0 LDG.E.64 R10, desc[UR4][R20.64] ;  /* 0x00000004140a0981 */ /* 0x001ea2000c1e1b00 */
[----:B------:R-:W-:Y:S01]  /*06d0*/  @P0 IMAD.WIDE R14, R5, 0x8, R20 ;  /* 0x00000008050e0825 */ /* 0x000fe200078e0214 */
[----:B------:R-:W-:-:S03]  /*06e0*/  @!P1 IADD3 R25, PT, PT, R25, R24, RZ ;  /* 0x0000001819199210 */ /* 0x000fc60007ffe0ff */
[----:B------:R-:W-:Y:S02]  /*06f0*/  @!P1 IMAD R23, R5, R24, R2 ;  /* 0x0000001805179224 */ /* 0x000fe400078e0202 */
[----:B------:R-:W3:Y:S01]  /*0700*/  @P0 LDG.E.64 R4, desc[UR4][R16.64+0x8] ;  /* 0x0000080410040981 */ /* 0x000ee2000c1e1b00 */
[----:B------:R-:W-:-:S03]  /*0710*/  @!P1 IMAD.WIDE R8, R25, 0x8, R8 ;  /* 0x0000000819089825 */ /* 0x000fc600078e0208 */
[----:B------:R-:W3:Y:S01]  /*0720*/  @P0 LDG.E.64 R14, desc[UR4][R14.64] ;  /* 0x000000040e0e0981 */ /* 0x000ee2000c1e1b00 */
[----:B------:R-:W-:-:S03]  /*0730*/  @!P1 IMAD.WIDE R6, R23, 0x8, R6 ;  /* 0x0000000817069825 */ /* 0x000fc600078e0206 */
[----:B------:R-:W4:Y:S04]  /*0740*/  @!P1 LDG.E.64 R8, desc[UR4][R8.64] ;  /* 0x0000000408089981 */ /* 0x000f28000c1e1b00 */
[----:B------:R-:W4:Y:S01]  /*0750*/  @!P1 LDG.E.64 R6, desc[UR4][R6.64] ;  /* 0x0000000406069981 */ /* 0x000f22000c1e1b00 */
[----:B--2---:R-:W-:-:S08]  /*0760*/  @P0 DFMA R10, R12, R10, R18 ;  /* 0x0000000a0c0a022b */ /* 0x004fd00000000012 */
[----:B---3--:R-:W-:-:S08]  /*0770*/  @P0 DFMA R18, R4, R14, R10 ;  /* 0x0000000e0412022b */ /* 0x008fd0000000000a */
[----:B----4-:R-:W-:-:S11]  /*0780*/  @!P1 DFMA R18, R8, R6, R18 ;  /* 0x000000060812922b */ /* 0x010fd60000000012 */
.L_x_0:
[----:B-----5:R-:W1:Y:S02]  /*0790*/  LDC.64 R6, c[0x0][0x390] ;  /* 0x0000e400ff067b82 */ /* 0x020e640000000a00 */
[----:B-1----:R-:W2:Y:S04]  /*07a0*/  LDG.E R0, desc[UR4][R6.64] ;  /* 0x0000000406007981 */ /* 0x002ea8000c1e1900 */
[----:B------:R-:W3:Y:S01]  /*07b0*/  LDG.E.64 R4, desc[UR4][R6.64+0x8] ;  /* 0x0000080406047981 */ /* 0x000ee2000c1e1b00 */
[----:B--2---:R-:W-:-:S04]  /*07c0*/  IMAD R3, R3, R0, R2 ;  /* 0x0000000003037224 */ /* 0x004fc800078e0202 */
[----:B---3--:R-:W-:-:S05]  /*07d0*/  IMAD.WIDE R4, R3, 0x8, R4 ;  /* 0x0000000803047825 */ /* 0x008fca00078e0204 */
[----:B------:R-:W-:Y:S01]  /*07e0*/  STG.E.64 desc[UR4][R4.64], R18 ;  /* 0x0000001204007986 */ /* 0x000fe2000c101b04 */
[----:B------:R-:W-:Y:S05]  /*07f0*/  EXIT ;  /* 0x000000000000794d */ /* 0x000fea0003800000 */
.L_x_4:
[----:B------:R-:W-:-:S00]  /*0800*/  BRA `(.L_x_4) ;  /* 0xfffffffc00fc7947 */ /* 0x000fc0000383ffff */
[----:B------:R-:W-:-:S00]  /*0810*/  NOP ;  /* 0x0000000000007918 */ /* 0x000fc00000000000 */
        /* <DEDUP_REMOVED lines=14> */
.L_x_5:


//--------------------- .nv.shared.reserved.0     --------------------------
	.section	.nv.shared.reserved.0,"aw",@nobits
	.weak		__nv_reservedSMEM_offset_0_alias
	.size		__nv_reservedSMEM_offset_0_alias, 0, 64
	.other		__nv_reservedSMEM_offset_0_alias,@"STO_CUDA_RESERVED_SHARED STV_DEFAULT"
__nv_reservedSMEM_offset_0_alias:
	.zero		0
	.zero		64


//--------------------- .nv.constant0._Z9matrixMulP6matrixS0_S0_ --------------------------
	.section	.nv.constant0._Z9matrixMulP6matrixS0_S0_,"a",@progbits
	.sectionflags	@""
	.align	4
.nv.constant0._Z9matrixMulP6matrixS0_S0_:
	.zero		920


//--------------------- SYMBOLS --------------------------

	.type		.nv.reservedSmem.offset0,@object
	.size		.nv.reservedSmem.offset0,0x4
